//
// Generated by NVIDIA NVVM Compiler
//
// Compiler Build ID: CL-36424714
// Cuda compilation tools, release 13.0, V13.0.88
// Based on NVVM 20.0.0
//

.version 9.0
.target sm_100
.address_size 64

	// .globl	_Z25interpolate_linear_kernelPKfPfii

.visible .entry _Z25interpolate_linear_kernelPKfPfii(
	.param .u64 .ptr .align 1 _Z25interpolate_linear_kernelPKfPfii_param_0,
	.param .u64 .ptr .align 1 _Z25interpolate_linear_kernelPKfPfii_param_1,
	.param .u32 _Z25interpolate_linear_kernelPKfPfii_param_2,
	.param .u32 _Z25interpolate_linear_kernelPKfPfii_param_3
)
{
	.reg .pred 	%p<2>;
	.reg .b32 	%r<12>;
	.reg .b32 	%f<14>;
	.reg .b64 	%rd<11>;

	ld.param.u64 	%rd1, [_Z25interpolate_linear_kernelPKfPfii_param_0];
	ld.param.u64 	%rd2, [_Z25interpolate_linear_kernelPKfPfii_param_1];
	ld.param.u32 	%r2, [_Z25interpolate_linear_kernelPKfPfii_param_2];
	ld.param.u32 	%r3, [_Z25interpolate_linear_kernelPKfPfii_param_3];
	mov.u32 	%r4, %ctaid.x;
	mov.u32 	%r5, %ntid.x;
	mov.u32 	%r6, %tid.x;
	mad.lo.s32 	%r1, %r4, %r5, %r6;
	setp.ge.s32 	%p1, %r1, %r3;
	@%p1 bra 	$L__BB0_2;
	cvta.to.global.u64 	%rd3, %rd1;
	cvta.to.global.u64 	%rd4, %rd2;
	cvt.rn.f32.s32 	%f1, %r1;
	add.s32 	%r7, %r3, -1;
	cvt.rn.f32.s32 	%f2, %r7;
	div.rn.f32 	%f3, %f1, %f2;
	add.s32 	%r8, %r2, -1;
	cvt.rn.f32.s32 	%f4, %r8;
	mul.f32 	%f5, %f3, %f4;
	cvt.rzi.s32.f32 	%r9, %f5;
	add.s32 	%r10, %r9, 1;
	min.s32 	%r11, %r10, %r8;
	cvt.rn.f32.s32 	%f6, %r9;
	sub.f32 	%f7, %f5, %f6;
	mov.f32 	%f8, 0f3F800000;
	sub.f32 	%f9, %f8, %f7;
	mul.wide.s32 	%rd5, %r9, 4;
	add.s64 	%rd6, %rd3, %rd5;
	ld.global.f32 	%f10, [%rd6];
	mul.wide.s32 	%rd7, %r11, 4;
	add.s64 	%rd8, %rd3, %rd7;
	ld.global.f32 	%f11, [%rd8];
	mul.f32 	%f12, %f7, %f11;
	fma.rn.f32 	%f13, %f9, %f10, %f12;
	mul.wide.s32 	%rd9, %r1, 4;
	add.s64 	%rd10, %rd4, %rd9;
	st.global.f32 	[%rd10], %f13;
$L__BB0_2:
	ret;

}
	// .globl	_Z25zero_crossing_rate_kernelPKfPfi
.visible .entry _Z25zero_crossing_rate_kernelPKfPfi(
	.param .u64 .ptr .align 1 _Z25zero_crossing_rate_kernelPKfPfi_param_0,
	.param .u64 .ptr .align 1 _Z25zero_crossing_rate_kernelPKfPfi_param_1,
	.param .u32 _Z25zero_crossing_rate_kernelPKfPfi_param_2
)
{
	.reg .pred 	%p<2>;
	.reg .b32 	%r<7>;
	.reg .b32 	%f<7>;
	.reg .b64 	%rd<7>;

	ld.param.u64 	%rd1, [_Z25zero_crossing_rate_kernelPKfPfi_param_0];
	ld.param.u64 	%rd2, [_Z25zero_crossing_rate_kernelPKfPfi_param_1];
	ld.param.u32 	%r2, [_Z25zero_crossing_rate_kernelPKfPfi_param_2];
	mov.u32 	%r3, %ctaid.x;
	mov.u32 	%r4, %ntid.x;
	mov.u32 	%r5, %tid.x;
	mad.lo.s32 	%r1, %r3, %r4, %r5;
	add.s32 	%r6, %r2, -1;
	setp.ge.s32 	%p1, %r1, %r6;
	@%p1 bra 	$L__BB1_2;
	cvta.to.global.u64 	%rd3, %rd1;
	cvta.to.global.u64 	%rd4, %rd2;
	mul.wide.s32 	%rd5, %r1, 4;
	add.s64 	%rd6, %rd3, %rd5;
	ld.global.f32 	%f1, [%rd6+4];
	ld.global.f32 	%f2, [%rd6];
	sub.f32 	%f3, %f1, %f2;
	abs.f32 	%f4, %f3;
	ld.global.f32 	%f5, [%rd4];
	add.f32 	%f6, %f5, %f4;
	st.global.f32 	[%rd4], %f6;
$L__BB1_2:
	ret;

}


// ===== COMPILED SASS (sm_100) =====

	.target	sm_100

	.elftype	@"ET_EXEC"


//--------------------- .note.nv.tkinfo           --------------------------
	.section	.note.nv.tkinfo,"",@"SHT_NOTE"
	.sectionflags	@"SHF_NOTE_NV_TKINFO"
	.tkinfo
        /*0018*/ 	.word	0x00000002
        /*0030*/ 	.string	""
        /*0030*/ 	.string	"ptxas"
        /*0030*/ 	.string	"Cuda compilation tools, release 13.0, V13.0.88"
        /*0030*/ 	.string	"Build cuda_13.0.r13.0/compiler.36424714_0"
        /*0030*/ 	.string	"-arch sm_100 -m 64 "



//--------------------- .note.nv.cuinfo           --------------------------
	.section	.note.nv.cuinfo,"",@"SHT_NOTE"
	.sectionflags	@"SHF_NOTE_NV_CUINFO"
        /*0018*/ 	.short	0x0002
        /*001a*/ 	.short	0x0064
        /*001c*/ 	.short	0x0082
	.zero		2


//--------------------- .nv.info                  --------------------------
	.section	.nv.info,"",@"SHT_CUDA_INFO"
	.align	4


	//----- nvinfo : EIATTR_REGCOUNT
	.align		4
        /*0000*/ 	.byte	0x04, 0x2f
        /*0002*/ 	.short	(.L_1 - .L_0)
	.align		4
.L_0:
        /*0004*/ 	.word	index@(_Z25interpolate_linear_kernelPKfPfii)
        /*0008*/ 	.word	0x00000010


	//----- nvinfo : EIATTR_FRAME_SIZE
	.align		4
.L_1:
        /*000c*/ 	.byte	0x04, 0x11
        /*000e*/ 	.short	(.L_3 - .L_2)
	.align		4
.L_2:
        /*0010*/ 	.word	index@($__internal_0_$__cuda_sm3x_div_rn_noftz_f32_slowpath)
        /*0014*/ 	.word	0x00000000


	//----- nvinfo : EIATTR_FRAME_SIZE
	.align		4
.L_3:
        /*0018*/ 	.byte	0x04, 0x11
        /*001a*/ 	.short	(.L_5 - .L_4)
	.align		4
.L_4:
        /*001c*/ 	.word	index@(_Z25interpolate_linear_kernelPKfPfii)
        /*0020*/ 	.word	0x00000000


	//----- nvinfo : EIATTR_REGCOUNT
	.align		4
.L_5:
        /*0024*/ 	.byte	0x04, 0x2f
        /*0026*/ 	.short	(.L_7 - .L_6)
	.align		4
.L_6:
        /*0028*/ 	.word	index@(_Z25zero_crossing_rate_kernelPKfPfi)
        /*002c*/ 	.word	0x0000000c


	//----- nvinfo : EIATTR_FRAME_SIZE
	.align		4
.L_7:
        /*0030*/ 	.byte	0x04, 0x11
        /*0032*/ 	.short	(.L_9 - .L_8)
	.align		4
.L_8:
        /*0034*/ 	.word	index@(_Z25zero_crossing_rate_kernelPKfPfi)
        /*0038*/ 	.word	0x00000000


	//----- nvinfo : EIATTR_MIN_STACK_SIZE
	.align		4
.L_9:
        /*003c*/ 	.byte	0x04, 0x12
        /*003e*/ 	.short	(.L_11 - .L_10)
	.align		4
.L_10:
        /*0040*/ 	.word	index@(_Z25zero_crossing_rate_kernelPKfPfi)
        /*0044*/ 	.word	0x00000000


	//----- nvinfo : EIATTR_MIN_STACK_SIZE
	.align		4
.L_11:
        /*0048*/ 	.byte	0x04, 0x12
        /*004a*/ 	.short	(.L_13 - .L_12)
	.align		4
.L_12:
        /*004c*/ 	.word	index@(_Z25interpolate_linear_kernelPKfPfii)
        /*0050*/ 	.word	0x00000000
.L_13:


//--------------------- .nv.compat                --------------------------
	.section	.nv.compat,"",@"SHT_CUDA_COMPAT_INFO"
	.align	4
        /*0000*/ 	.byte	0x02, 0x09, 0x00, 0x00, 0x02, 0x02, 0x01, 0x00, 0x02, 0x05, 0x05, 0x00, 0x03, 0x07, 0x01, 0x01
        /*0010*/ 	.byte	0x02, 0x03, 0x00, 0x00, 0x02, 0x06, 0x01, 0x00, 0x04, 0x0b, 0x08, 0x00, 0x01, 0x00, 0x00, 0x00
        /*0020*/ 	.byte	0x00, 0x00, 0x00, 0x00


//--------------------- .nv.info._Z25zero_crossing_rate_kernelPKfPfi --------------------------
	.section	.nv.info._Z25zero_crossing_rate_kernelPKfPfi,"",@"SHT_CUDA_INFO"
	.sectionflags	@""
	.align	4


	//----- nvinfo : EIATTR_CUDA_API_VERSION
	.align		4
        /*0000*/ 	.byte	0x04, 0x37
        /*0002*/ 	.short	(.L_15 - .L_14)
.L_14:
        /*0004*/ 	.word	0x00000082


	//----- nvinfo : EIATTR_KPARAM_INFO
	.align		4
.L_15:
        /*0008*/ 	.byte	0x04, 0x17
        /*000a*/ 	.short	(.L_17 - .L_16)
.L_16:
        /*000c*/ 	.word	0x00000000
        /*0010*/ 	.short	0x0002
        /*0012*/ 	.short	0x0010
        /*0014*/ 	.byte	0x00, 0xf0, 0x11, 0x00


	//----- nvinfo : EIATTR_KPARAM_INFO
	.align		4
.L_17:
        /*0018*/ 	.byte	0x04, 0x17
        /*001a*/ 	.short	(.L_19 - .L_18)
.L_18:
        /*001c*/ 	.word	0x00000000
        /*0020*/ 	.short	0x0001
        /*0022*/ 	.short	0x0008
        /*0024*/ 	.byte	0x00, 0xf5, 0x21, 0x00


	//----- nvinfo : EIATTR_KPARAM_INFO
	.align		4
.L_19:
        /*0028*/ 	.byte	0x04, 0x17
        /*002a*/ 	.short	(.L_21 - .L_20)
.L_20:
        /*002c*/ 	.word	0x00000000
        /*0030*/ 	.short	0x0000
        /*0032*/ 	.short	0x0000
        /*0034*/ 	.byte	0x00, 0xf5, 0x21, 0x00


	//----- nvinfo : EIATTR_SPARSE_MMA_MASK
	.align		4
.L_21:
        /*0038*/ 	.byte	0x03, 0x50
        /*003a*/ 	.short	0x0000


	//----- nvinfo : EIATTR_MAXREG_COUNT
	.align		4
        /*003c*/ 	.byte	0x03, 0x1b
        /*003e*/ 	.short	0x00ff


	//----- nvinfo : EIATTR_MERCURY_ISA_VERSION
	.align		4
        /*0040*/ 	.byte	0x03, 0x5f
        /*0042*/ 	.short	0x0101


	//----- nvinfo : EIATTR_VRC_CTA_INIT_COUNT
	.align		4
        /*0044*/ 	.byte	0x02, 0x4a
	.zero		1
	.zero		1


	//----- nvinfo : EIATTR_EXIT_INSTR_OFFSETS
	.align		4
        /*0048*/ 	.byte	0x04, 0x1c
        /*004a*/ 	.short	(.L_23 - .L_22)


	//   ....[0]....
.L_22:
        /*004c*/ 	.word	0x00000080


	//   ....[1]....
        /*0050*/ 	.word	0x00000130


	//----- nvinfo : EIATTR_CBANK_PARAM_SIZE
	.align		4
.L_23:
        /*0054*/ 	.byte	0x03, 0x19
        /*0056*/ 	.short	0x0014


	//----- nvinfo : EIATTR_PARAM_CBANK
	.align		4
        /*0058*/ 	.byte	0x04, 0x0a
        /*005a*/ 	.short	(.L_25 - .L_24)
	.align		4
.L_24:
        /*005c*/ 	.word	index@(.nv.constant0._Z25zero_crossing_rate_kernelPKfPfi)
        /*0060*/ 	.short	0x0380
        /*0062*/ 	.short	0x0014


	//----- nvinfo : EIATTR_SW_WAR
	.align		4
.L_25:
        /*0064*/ 	.byte	0x04, 0x36
        /*0066*/ 	.short	(.L_27 - .L_26)
.L_26:
        /*0068*/ 	.word	0x00000008
.L_27:


//--------------------- .nv.info._Z25interpolate_linear_kernelPKfPfii --------------------------
	.section	.nv.info._Z25interpolate_linear_kernelPKfPfii,"",@"SHT_CUDA_INFO"
	.sectionflags	@""
	.align	4


	//----- nvinfo : EIATTR_CUDA_API_VERSION
	.align		4
        /*0000*/ 	.byte	0x04, 0x37
        /*0002*/ 	.short	(.L_29 - .L_28)
.L_28:
        /*0004*/ 	.word	0x00000082


	//----- nvinfo : EIATTR_KPARAM_INFO
	.align		4
.L_29:
        /*0008*/ 	.byte	0x04, 0x17
        /*000a*/ 	.short	(.L_31 - .L_30)
.L_30:
        /*000c*/ 	.word	0x00000000
        /*0010*/ 	.short	0x0003
        /*0012*/ 	.short	0x0014
        /*0014*/ 	.byte	0x00, 0xf0, 0x11, 0x00


	//----- nvinfo : EIATTR_KPARAM_INFO
	.align		4
.L_31:
        /*0018*/ 	.byte	0x04, 0x17
        /*001a*/ 	.short	(.L_33 - .L_32)
.L_32:
        /*001c*/ 	.word	0x00000000
        /*0020*/ 	.short	0x0002
        /*0022*/ 	.short	0x0010
        /*0024*/ 	.byte	0x00, 0xf0, 0x11, 0x00


	//----- nvinfo : EIATTR_KPARAM_INFO
	.align		4
.L_33:
        /*0028*/ 	.byte	0x04, 0x17
        /*002a*/ 	.short	(.L_35 - .L_34)
.L_34:
        /*002c*/ 	.word	0x00000000
        /*0030*/ 	.short	0x0001
        /*0032*/ 	.short	0x0008
        /*0034*/ 	.byte	0x00, 0xf5, 0x21, 0x00


	//----- nvinfo : EIATTR_KPARAM_INFO
	.align		4
.L_35:
        /*0038*/ 	.byte	0x04, 0x17
        /*003a*/ 	.short	(.L_37 - .L_36)
.L_36:
        /*003c*/ 	.word	0x00000000
        /*0040*/ 	.short	0x0000
        /*0042*/ 	.short	0x0000
        /*0044*/ 	.byte	0x00, 0xf5, 0x21, 0x00


	//----- nvinfo : EIATTR_SPARSE_MMA_MASK
	.align		4
.L_37:
        /*0048*/ 	.byte	0x03, 0x50
        /*004a*/ 	.short	0x0000


	//----- nvinfo : EIATTR_MAXREG_COUNT
	.align		4
        /*004c*/ 	.byte	0x03, 0x1b
        /*004e*/ 	.short	0x00ff


	//----- nvinfo : EIATTR_MERCURY_ISA_VERSION
	.align		4
        /*0050*/ 	.byte	0x03, 0x5f
        /*0052*/ 	.short	0x0101


	//----- nvinfo : EIATTR_VRC_CTA_INIT_COUNT
	.align		4
        /*0054*/ 	.byte	0x02, 0x4a
	.zero		1
	.zero		1


	//----- nvinfo : EIATTR_EXIT_INSTR_OFFSETS
	.align		4
        /*0058*/ 	.byte	0x04, 0x1c
        /*005a*/ 	.short	(.L_39 - .L_38)


	//   ....[0]....
.L_38:
        /*005c*/ 	.word	0x00000070


	//   ....[1]....
        /*0060*/ 	.word	0x000002c0


	//----- nvinfo : EIATTR_CRS_STACK_SIZE
	.align		4
.L_39:
        /*0064*/ 	.byte	0x04, 0x1e
        /*0066*/ 	.short	(.L_41 - .L_40)
.L_40:
        /*0068*/ 	.word	0x00000000


	//----- nvinfo : EIATTR_CBANK_PARAM_SIZE
	.align		4
.L_41:
        /*006c*/ 	.byte	0x03, 0x19
        /*006e*/ 	.short	0x0018


	//----- nvinfo : EIATTR_PARAM_CBANK
	.align		4
        /*0070*/ 	.byte	0x04, 0x0a
        /*0072*/ 	.short	(.L_43 - .L_42)
	.align		4
.L_42:
        /*0074*/ 	.word	index@(.nv.constant0._Z25interpolate_linear_kernelPKfPfii)
        /*0078*/ 	.short	0x0380
        /*007a*/ 	.short	0x0018


	//----- nvinfo : EIATTR_SW_WAR
	.align		4
.L_43:
        /*007c*/ 	.byte	0x04, 0x36
        /*007e*/ 	.short	(.L_45 - .L_44)
.L_44:
        /*0080*/ 	.word	0x00000008
.L_45:


//--------------------- .nv.callgraph             --------------------------
	.section	.nv.callgraph,"",@"SHT_CUDA_CALLGRAPH"
	.align	4
	.sectionentsize	8
	.align		4
        /*0000*/ 	.word	0x00000000
	.align		4
        /*0004*/ 	.word	0xffffffff
	.align		4
        /*0008*/ 	.word	0x00000000
	.align		4
        /*000c*/ 	.word	0xfffffffe
	.align		4
        /*0010*/ 	.word	0x00000000
	.align		4
        /*0014*/ 	.word	0xfffffffd
	.align		4
        /*0018*/ 	.word	0x00000000
	.align		4
        /*001c*/ 	.word	0xfffffffc


//--------------------- .text._Z25zero_crossing_rate_kernelPKfPfi --------------------------
	.section	.text._Z25zero_crossing_rate_kernelPKfPfi,"ax",@progbits
	.align	128
        .global         _Z25zero_crossing_rate_kernelPKfPfi
        .type           _Z25zero_crossing_rate_kernelPKfPfi,@function
        .size           _Z25zero_crossing_rate_kernelPKfPfi,(.L_x_16 - _Z25zero_crossing_rate_kernelPKfPfi)
        .other          _Z25zero_crossing_rate_kernelPKfPfi,@"STO_CUDA_ENTRY STV_DEFAULT"
_Z25zero_crossing_rate_kernelPKfPfi:
.text._Z25zero_crossing_rate_kernelPKfPfi:
[----:B------:R-:W-:Y:S01]  /*0000*/  LDC R1, c[0x0][0x37c] ;  /* 0x0000df00ff017b82 */ /* 0x000fe20000000800 */
[----:B------:R-:W0:Y:S07]  /*0010*/  S2R R0, SR_TID.X ;  /* 0x0000000000007919 */ /* 0x000e2e0000002100 */
[----:B------:R-:W0:Y:S01]  /*0020*/  S2UR UR5, SR_CTAID.X ;  /* 0x00000000000579c3 */ /* 0x000e220000002500 */
[----:B------:R-:W1:Y:S07]  /*0030*/  LDCU UR4, c[0x0][0x390] ;  /* 0x00007200ff0477ac */ /* 0x000e6e0008000800 */
[----:B------:R-:W0:Y:S01]  /*0040*/  LDC R7, c[0x0][0x360] ;  /* 0x0000d800ff077b82 */ /* 0x000e220000000800 */
[----:B-1----:R-:W-:Y:S01]  /*0050*/  UIADD3 UR4, UPT, UPT, UR4, -0x1, URZ ;  /* 0xffffffff04047890 */ /* 0x002fe2000fffe0ff */
[----:B0-----:R-:W-:-:S05]  /*0060*/  IMAD R7, R7, UR5, R0 ;  /* 0x0000000507077c24 */ /* 0x001fca000f8e0200 */
[----:B------:R-:W-:-:S13]  /*0070*/  ISETP.GE.AND P0, PT, R7, UR4, PT ;  /* 0x0000000407007c0c */ /* 0x000fda000bf06270 */
[----:B------:R-:W-:Y:S05]  /*0080*/  @P0 EXIT ;  /* 0x000000000000094d */ /* 0x000fea0003800000 */
[----:B------:R-:W0:Y:S01]  /*0090*/  LDC.64 R2, c[0x0][0x380] ;  /* 0x0000e000ff027b82 */ /* 0x000e220000000a00 */
[----:B------:R-:W1:Y:S07]  /*00a0*/  LDCU.64 UR4, c[0x0][0x358] ;  /* 0x00006b00ff0477ac */ /* 0x000e6e0008000a00 */
[----:B------:R-:W2:Y:S01]  /*00b0*/  LDC.64 R4, c[0x0][0x388] ;  /* 0x0000e200ff047b82 */ /* 0x000ea20000000a00 */
[----:B0-----:R-:W-:-:S05]  /*00c0*/  IMAD.WIDE R2, R7, 0x4, R2 ;  /* 0x0000000407027825 */ /* 0x001fca00078e0202 */
[----:B-1----:R-:W3:Y:S04]  /*00d0*/  LDG.E R0, desc[UR4][R2.64+0x4] ;  /* 0x0000040402007981 */ /* 0x002ee8000c1e1900 */
[----:B------:R-:W3:Y:S04]  /*00e0*/  LDG.E R7, desc[UR4][R2.64] ;  /* 0x0000000402077981 */ /* 0x000ee8000c1e1900 */
[----:B--2---:R-:W2:Y:S01]  /*00f0*/  LDG.E R9, desc[UR4][R4.64] ;  /* 0x0000000404097981 */ /* 0x004ea2000c1e1900 */
[----:B---3--:R-:W-:-:S04]  /*0100*/  FADD R0, R0, -R7 ;  /* 0x8000000700007221 */ /* 0x008fc80000000000 */
[----:B--2---:R-:W-:-:S05]  /*0110*/  FADD R9, |R0|, R9 ;  /* 0x0000000900097221 */ /* 0x004fca0000000200 */
[----:B------:R-:W-:Y:S01]  /*0120*/  STG.E desc[UR4][R4.64], R9 ;  /* 0x0000000904007986 */ /* 0x000fe2000c101904 */
[----:B------:R-:W-:Y:S05]  /*0130*/  EXIT ;  /* 0x000000000000794d */ /* 0x000fea0003800000 */
.L_x_0:
[----:B------:R-:W-:-:S00]  /*0140*/  BRA `(.L_x_0) ;  /* 0xfffffffc00fc7947 */ /* 0x000fc0000383ffff */
[----:B------:R-:W-:-:S00]  /*0150*/  NOP ;  /* 0x0000000000007918 */ /* 0x000fc00000000000 */
        /* <DEDUP_REMOVED lines=10> */
.L_x_16:


//--------------------- .text._Z25interpolate_linear_kernelPKfPfii --------------------------
	.section	.text._Z25interpolate_linear_kernelPKfPfii,"ax",@progbits
	.align	128
        .global         _Z25interpolate_linear_kernelPKfPfii
        .type           _Z25interpolate_linear_kernelPKfPfii,@function
        .size           _Z25interpolate_linear_kernelPKfPfii,(.L_x_15 - _Z25interpolate_linear_kernelPKfPfii)
        .other          _Z25interpolate_linear_kernelPKfPfii,@"STO_CUDA_ENTRY STV_DEFAULT"
_Z25interpolate_linear_kernelPKfPfii:
.text._Z25interpolate_linear_kernelPKfPfii:
[----:B------:R-:W-:Y:S01]  /*0000*/  LDC R1, c[0x0][0x37c] ;  /* 0x0000df00ff017b82 */ /* 0x000fe20000000800 */
[----:B------:R-:W0:Y:S07]  /*0010*/  S2R R3, SR_TID.X ;  /* 0x0000000000037919 */ /* 0x000e2e0000002100 */
[----:B------:R-:W0:Y:S01]  /*0020*/  S2UR UR5, SR_CTAID.X ;  /* 0x00000000000579c3 */ /* 0x000e220000002500 */
[----:B------:R-:W1:Y:S07]  /*0030*/  LDCU UR4, c[0x0][0x394] ;  /* 0x00007280ff0477ac */ /* 0x000e6e0008000800 */
[----:B------:R-:W0:Y:S02]  /*0040*/  LDC R2, c[0x0][0x360] ;  /* 0x0000d800ff027b82 */ /* 0x000e240000000800 */
[----:B0-----:R-:W-:-:S05]  /*0050*/  IMAD R2, R2, UR5, R3 ;  /* 0x0000000502027c24 */ /* 0x001fca000f8e0203 */
[----:B-1----:R-:W-:-:S13]  /*0060*/  ISETP.GE.AND P0, PT, R2, UR4, PT ;  /* 0x0000000402007c0c */ /* 0x002fda000bf06270 */
[----:B------:R-:W-:Y:S05]  /*0070*/  @P0 EXIT ;  /* 0x000000000000094d */ /* 0x000fea0003800000 */
[----:B------:R-:W-:Y:S01]  /*0080*/  UIADD3 UR4, UPT, UPT, UR4, -0x1, URZ ;  /* 0xffffffff04047890 */ /* 0x000fe2000fffe0ff */
[----:B------:R-:W-:Y:S01]  /*0090*/  I2FP.F32.S32 R0, R2 ;  /* 0x0000000200007245 */ /* 0x000fe20000201400 */
[----:B------:R-:W-:Y:S04]  /*00a0*/  BSSY.RECONVERGENT B0, `(.L_x_1) ;  /* 0x000000e000007945 */ /* 0x000fe80003800200 */
[----:B------:R-:W-:-:S04]  /*00b0*/  I2FP.F32.S32 R3, UR4 ;  /* 0x0000000400037c45 */ /* 0x000fc80008201400 */
[----:B------:R-:W0:Y:S01]  /*00c0*/  MUFU.RCP R4, R3 ;  /* 0x0000000300047308 */ /* 0x000e220000001000 */
[----:B------:R-:W1:Y:S07]  /*00d0*/  LDCU.64 UR4, c[0x0][0x358] ;  /* 0x00006b00ff0477ac */ /* 0x000e6e0008000a00 */
[----:B------:R-:W2:Y:S01]  /*00e0*/  FCHK P0, R0, R3 ;  /* 0x0000000300007302 */ /* 0x000ea20000000000 */
[----:B0-----:R-:W-:-:S04]  /*00f0*/  FFMA R5, -R3, R4, 1 ;  /* 0x3f80000003057423 */ /* 0x001fc80000000104 */
[----:B------:R-:W-:-:S04]  /*0100*/  FFMA R5, R4, R5, R4 ;  /* 0x0000000504057223 */ /* 0x000fc80000000004 */
[----:B------:R-:W-:-:S04]  /*0110*/  FFMA R4, R0, R5, RZ ;  /* 0x0000000500047223 */ /* 0x000fc800000000ff */
[----:B------:R-:W-:-:S04]  /*0120*/  FFMA R6, -R3, R4, R0 ;  /* 0x0000000403067223 */ /* 0x000fc80000000100 */
[----:B------:R-:W-:Y:S01]  /*0130*/  FFMA R6, R5, R6, R4 ;  /* 0x0000000605067223 */ /* 0x000fe20000000004 */
[----:B-12---:R-:W-:Y:S06]  /*0140*/  @!P0 BRA `(.L_x_2) ;  /* 0x00000000000c8947 */ /* 0x006fec0003800000 */
[----:B------:R-:W-:-:S07]  /*0150*/  MOV R4, 0x170 ;  /* 0x0000017000047802 */ /* 0x000fce0000000f00 */
[----:B------:R-:W-:Y:S05]  /*0160*/  CALL.REL.NOINC `($__internal_0_$__cuda_sm3x_div_rn_noftz_f32_slowpath) ;  /* 0x0000000000587944 */ /* 0x000fea0003c00000 */
[----:B------:R-:W-:-:S07]  /*0170*/  IMAD.MOV.U32 R6, RZ, RZ, R0 ;  /* 0x000000ffff067224 */ /* 0x000fce00078e0000 */
.L_x_2:
[----:B------:R-:W-:Y:S05]  /*0180*/  BSYNC.RECONVERGENT B0 ;  /* 0x0000000000007941 */ /* 0x000fea0003800200 */
.L_x_1:
[----:B------:R-:W0:Y:S08]  /*0190*/  LDC R0, c[0x0][0x390] ;  /* 0x0000e400ff007b82 */ /* 0x000e300000000800 */
[----:B------:R-:W1:Y:S08]  /*01a0*/  LDC.64 R4, c[0x0][0x380] ;  /* 0x0000e000ff047b82 */ /* 0x000e700000000a00 */
[----:B------:R-:W2:Y:S01]  /*01b0*/  LDC.64 R8, c[0x0][0x388] ;  /* 0x0000e200ff087b82 */ /* 0x000ea20000000a00 */
[----:B0-----:R-:W-:-:S05]  /*01c0*/  VIADD R0, R0, 0xffffffff ;  /* 0xffffffff00007836 */ /* 0x001fca0000000000 */
[----:B------:R-:W-:-:S05]  /*01d0*/  I2FP.F32.S32 R3, R0 ;  /* 0x0000000000037245 */ /* 0x000fca0000201400 */
[----:B------:R-:W-:-:S04]  /*01e0*/  FMUL R3, R3, R6 ;  /* 0x0000000603037220 */ /* 0x000fc80000400000 */
[----:B------:R-:W0:Y:S02]  /*01f0*/  F2I.TRUNC.NTZ R11, R3 ;  /* 0x00000003000b7305 */ /* 0x000e24000020f100 */
[----:B0-----:R-:W-:-:S05]  /*0200*/  VIADDMNMX R7, R11, 0x1, R0, PT ;  /* 0x000000010b077846 */ /* 0x001fca0003800100 */
[----:B-1----:R-:W-:-:S04]  /*0210*/  IMAD.WIDE R6, R7, 0x4, R4 ;  /* 0x0000000407067825 */ /* 0x002fc800078e0204 */
[----:B------:R-:W-:Y:S02]  /*0220*/  IMAD.WIDE R4, R11, 0x4, R4 ;  /* 0x000000040b047825 */ /* 0x000fe400078e0204 */
[----:B------:R-:W3:Y:S04]  /*0230*/  LDG.E R7, desc[UR4][R6.64] ;  /* 0x0000000406077981 */ /* 0x000ee8000c1e1900 */
[----:B------:R-:W4:Y:S01]  /*0240*/  LDG.E R5, desc[UR4][R4.64] ;  /* 0x0000000404057981 */ /* 0x000f22000c1e1900 */
[----:B------:R-:W-:-:S05]  /*0250*/  I2FP.F32.S32 R0, R11 ;  /* 0x0000000b00007245 */ /* 0x000fca0000201400 */
[----:B------:R-:W-:Y:S01]  /*0260*/  FADD R0, R3, -R0 ;  /* 0x8000000003007221 */ /* 0x000fe20000000000 */
[----:B--2---:R-:W-:-:S04]  /*0270*/  IMAD.WIDE R2, R2, 0x4, R8 ;  /* 0x0000000402027825 */ /* 0x004fc800078e0208 */
[C---:B---3--:R-:W-:Y:S01]  /*0280*/  FMUL R11, R0.reuse, R7 ;  /* 0x00000007000b7220 */ /* 0x048fe20000400000 */
[----:B------:R-:W-:-:S04]  /*0290*/  FADD R0, -R0, 1 ;  /* 0x3f80000000007421 */ /* 0x000fc80000000100 */
[----:B----4-:R-:W-:-:S05]  /*02a0*/  FFMA R11, R0, R5, R11 ;  /* 0x00000005000b7223 */ /* 0x010fca000000000b */
[----:B------:R-:W-:Y:S01]  /*02b0*/  STG.E desc[UR4][R2.64], R11 ;  /* 0x0000000b02007986 */ /* 0x000fe2000c101904 */
[----:B------:R-:W-:Y:S05]  /*02c0*/  EXIT ;  /* 0x000000000000794d */ /* 0x000fea0003800000 */
        .weak           $__internal_0_$__cuda_sm3x_div_rn_noftz_f32_slowpath
        .type           $__internal_0_$__cuda_sm3x_div_rn_noftz_f32_slowpath,@function
        .size           $__internal_0_$__cuda_sm3x_div_rn_noftz_f32_slowpath,(.L_x_15 - $__internal_0_$__cuda_sm3x_div_rn_noftz_f32_slowpath)
$__internal_0_$__cuda_sm3x_div_rn_noftz_f32_slowpath:
[--C-:B------:R-:W-:Y:S01]  /*02d0*/  SHF.R.U32.HI R6, RZ, 0x17, R3.reuse ;  /* 0x00000017ff067819 */ /* 0x100fe20000011603 */
[----:B------:R-:W-:Y:S01]  /*02e0*/  BSSY.RECONVERGENT B1, `(.L_x_3) ;  /* 0x0000064000017945 */ /* 0x000fe20003800200 */
[--C-:B------:R-:W-:Y:S01]  /*02f0*/  SHF.R.U32.HI R5, RZ, 0x17, R0.reuse ;  /* 0x00000017ff057819 */ /* 0x100fe20000011600 */
[----:B------:R-:W-:Y:S01]  /*0300*/  IMAD.MOV.U32 R7, RZ, RZ, R0 ;  /* 0x000000ffff077224 */ /* 0x000fe200078e0000 */
[----:B------:R-:W-:Y:S01]  /*0310*/  LOP3.LUT R6, R6, 0xff, RZ, 0xc0, !PT ;  /* 0x000000ff06067812 */ /* 0x000fe200078ec0ff */
[----:B------:R-:W-:Y:S01]  /*0320*/  IMAD.MOV.U32 R8, RZ, RZ, R3 ;  /* 0x000000ffff087224 */ /* 0x000fe200078e0003 */
[----:B------:R-:W-:-:S03]  /*0330*/  LOP3.LUT R5, R5, 0xff, RZ, 0xc0, !PT ;  /* 0x000000ff05057812 */ /* 0x000fc600078ec0ff */
[----:B------:R-:W-:Y:S02]  /*0340*/  VIADD R11, R6, 0xffffffff ;  /* 0xffffffff060b7836 */ /* 0x000fe40000000000 */
[----:B------:R-:W-:-:S03]  /*0350*/  VIADD R10, R5, 0xffffffff ;  /* 0xffffffff050a7836 */ /* 0x000fc60000000000 */
[----:B------:R-:W-:-:S04]  /*0360*/  ISETP.GT.U32.AND P0, PT, R11, 0xfd, PT ;  /* 0x000000fd0b00780c */ /* 0x000fc80003f04070 */
[----:B------:R-:W-:-:S13]  /*0370*/  ISETP.GT.U32.OR P0, PT, R10, 0xfd, P0 ;  /* 0x000000fd0a00780c */ /* 0x000fda0000704470 */
[----:B------:R-:W-:Y:S01]  /*0380*/  @!P0 IMAD.MOV.U32 R9, RZ, RZ, RZ ;  /* 0x000000ffff098224 */ /* 0x000fe200078e00ff */
[----:B------:R-:W-:Y:S06]  /*0390*/  @!P0 BRA `(.L_x_4) ;  /* 0x00000000005c8947 */ /* 0x000fec0003800000 */
[----:B------:R-:W-:Y:S02]  /*03a0*/  FSETP.GTU.FTZ.AND P0, PT, |R0|, +INF , PT ;  /* 0x7f8000000000780b */ /* 0x000fe40003f1c200 */
[----:B------:R-:W-:-:S04]  /*03b0*/  FSETP.GTU.FTZ.AND P1, PT, |R3|, +INF , PT ;  /* 0x7f8000000300780b */ /* 0x000fc80003f3c200 */
[----:B------:R-:W-:-:S13]  /*03c0*/  PLOP3.LUT P0, PT, P0, P1, PT, 0xf8, 0x8f ;  /* 0x00000000008f781c */ /* 0x000fda0000703f70 */
[----:B------:R-:W-:Y:S05]  /*03d0*/  @P0 BRA `(.L_x_5) ;  /* 0x00000004004c0947 */ /* 0x000fea0003800000 */
[----:B------:R-:W-:-:S13]  /*03e0*/  LOP3.LUT P0, RZ, R8, 0x7fffffff, R7, 0xc8, !PT ;  /* 0x7fffffff08ff7812 */ /* 0x000fda000780c807 */
[----:B------:R-:W-:Y:S05]  /*03f0*/  @!P0 BRA `(.L_x_6) ;  /* 0x00000004003c8947 */ /* 0x000fea0003800000 */
[C---:B------:R-:W-:Y:S02]  /*0400*/  FSETP.NEU.FTZ.AND P2, PT, |R0|.reuse, +INF , PT ;  /* 0x7f8000000000780b */ /* 0x040fe40003f5d200 */
[----:B------:R-:W-:Y:S02]  /*0410*/  FSETP.NEU.FTZ.AND P1, PT, |R3|, +INF , PT ;  /* 0x7f8000000300780b */ /* 0x000fe40003f3d200 */
[----:B------:R-:W-:-:S11]  /*0420*/  FSETP.NEU.FTZ.AND P0, PT, |R0|, +INF , PT ;  /* 0x7f8000000000780b */ /* 0x000fd60003f1d200 */
[----:B------:R-:W-:Y:S05]  /*0430*/  @!P1 BRA !P2, `(.L_x_6) ;  /* 0x00000004002c9947 */ /* 0x000fea0005000000 */
[----:B------:R-:W-:-:S04]  /*0440*/  LOP3.LUT P2, RZ, R7, 0x7fffffff, RZ, 0xc0, !PT ;  /* 0x7fffffff07ff7812 */ /* 0x000fc8000784c0ff */
[----:B------:R-:W-:-:S13]  /*0450*/  PLOP3.LUT P1, PT, P1, P2, PT, 0x2f, 0xf2 ;  /* 0x0000000000f2781c */ /* 0x000fda0000f24577 */
[----:B------:R-:W-:Y:S05]  /*0460*/  @P1 BRA `(.L_x_7) ;  /* 0x0000000400181947 */ /* 0x000fea0003800000 */
[----:B------:R-:W-:-:S04]  /*0470*/  LOP3.LUT P1, RZ, R8, 0x7fffffff, RZ, 0xc0, !PT ;  /* 0x7fffffff08ff7812 */ /* 0x000fc8000782c0ff */
[----:B------:R-:W-:-:S13]  /*0480*/  PLOP3.LUT P0, PT, P0, P1, PT, 0x2f, 0xf2 ;  /* 0x0000000000f2781c */ /* 0x000fda0000702577 */
[----:B------:R-:W-:Y:S05]  /*0490*/  @P0 BRA `(.L_x_8) ;  /* 0x0000000400000947 */ /* 0x000fea0003800000 */
[----:B------:R-:W-:Y:S02]  /*04a0*/  ISETP.GE.AND P0, PT, R10, RZ, PT ;  /* 0x000000ff0a00720c */ /* 0x000fe40003f06270 */
[----:B------:R-:W-:-:S11]  /*04b0*/  ISETP.GE.AND P1, PT, R11, RZ, PT ;  /* 0x000000ff0b00720c */ /* 0x000fd60003f26270 */
[----:B------:R-:W-:Y:S02]  /*04c0*/  @P0 IMAD.MOV.U32 R9, RZ, RZ, RZ ;  /* 0x000000ffff090224 */ /* 0x000fe400078e00ff */
[----:B------:R-:W-:Y:S01]  /*04d0*/  @!P0 FFMA R7, R0, 1.84467440737095516160e+19, RZ ;  /* 0x5f80000000078823 */ /* 0x000fe200000000ff */
[----:B------:R-:W-:Y:S02]  /*04e0*/  @!P0 IMAD.MOV.U32 R9, RZ, RZ, -0x40 ;  /* 0xffffffc0ff098424 */ /* 0x000fe400078e00ff */
[----:B------:R-:W-:Y:S02]  /*04f0*/  @!P1 FFMA R8, R3, 1.84467440737095516160e+19, RZ ;  /* 0x5f80000003089823 */ /* 0x000fe400000000ff */
[----:B------:R-:W-:-:S07]  /*0500*/  @!P1 VIADD R9, R9, 0x40 ;  /* 0x0000004009099836 */ /* 0x000fce0000000000 */
.L_x_4:
[----:B------:R-:W-:Y:S01]  /*0510*/  LEA R3, R6, 0xc0800000, 0x17 ;  /* 0xc080000006037811 */ /* 0x000fe200078eb8ff */
[----:B------:R-:W-:Y:S01]  /*0520*/  VIADD R5, R5, 0xffffff81 ;  /* 0xffffff8105057836 */ /* 0x000fe20000000000 */
[----:B------:R-:W-:Y:S03]  /*0530*/  BSSY.RECONVERGENT B2, `(.L_x_9) ;  /* 0x0000035000027945 */ /* 0x000fe60003800200 */
[----:B------:R-:W-:Y:S01]  /*0540*/  IMAD.IADD R3, R8, 0x1, -R3 ;  /* 0x0000000108037824 */ /* 0x000fe200078e0a03 */
[C---:B------:R-:W-:Y:S01]  /*0550*/  IADD3 R6, PT, PT, R5.reuse, 0x7f, -R6 ;  /* 0x0000007f05067810 */ /* 0x040fe20007ffe806 */
[----:B------:R-:W-:Y:S02]  /*0560*/  IMAD R0, R5, -0x800000, R7 ;  /* 0xff80000005007824 */ /* 0x000fe400078e0207 */
[----:B------:R-:W0:Y:S01]  /*0570*/  MUFU.RCP R8, R3 ;  /* 0x0000000300087308 */ /* 0x000e220000001000 */
[----:B------:R-:W-:Y:S01]  /*0580*/  FADD.FTZ R11, -R3, -RZ ;  /* 0x800000ff030b7221 */ /* 0x000fe20000010100 */
[----:B------:R-:W-:-:S03]  /*0590*/  IMAD.IADD R6, R6, 0x1, R9 ;  /* 0x0000000106067824 */ /* 0x000fc600078e0209 */
[----:B0-----:R-:W-:-:S04]  /*05a0*/  FFMA R13, R8, R11, 1 ;  /* 0x3f800000080d7423 */ /* 0x001fc8000000000b */
[----:B------:R-:W-:-:S04]  /*05b0*/  FFMA R10, R8, R13, R8 ;  /* 0x0000000d080a7223 */ /* 0x000fc80000000008 */
[----:B------:R-:W-:-:S04]  /*05c0*/  FFMA R7, R0, R10, RZ ;  /* 0x0000000a00077223 */ /* 0x000fc800000000ff */
[----:B------:R-:W-:-:S04]  /*05d0*/  FFMA R8, R11, R7, R0 ;  /* 0x000000070b087223 */ /* 0x000fc80000000000 */
[----:B------:R-:W-:-:S04]  /*05e0*/  FFMA R7, R10, R8, R7 ;  /* 0x000000080a077223 */ /* 0x000fc80000000007 */
[----:B------:R-:W-:-:S04]  /*05f0*/  FFMA R8, R11, R7, R0 ;  /* 0x000000070b087223 */ /* 0x000fc80000000000 */
[----:B------:R-:W-:-:S05]  /*0600*/  FFMA R0, R10, R8, R7 ;  /* 0x000000080a007223 */ /* 0x000fca0000000007 */
[----:B------:R-:W-:-:S04]  /*0610*/  SHF.R.U32.HI R3, RZ, 0x17, R0 ;  /* 0x00000017ff037819 */ /* 0x000fc80000011600 */
[----:B------:R-:W-:-:S05]  /*0620*/  LOP3.LUT R3, R3, 0xff, RZ, 0xc0, !PT ;  /* 0x000000ff03037812 */ /* 0x000fca00078ec0ff */
[----:B------:R-:W-:-:S04]  /*0630*/  IMAD.IADD R9, R3, 0x1, R6 ;  /* 0x0000000103097824 */ /* 0x000fc800078e0206 */
[----:B------:R-:W-:-:S05]  /*0640*/  VIADD R3, R9, 0xffffffff ;  /* 0xffffffff09037836 */ /* 0x000fca0000000000 */
[----:B------:R-:W-:-:S13]  /*0650*/  ISETP.GE.U32.AND P0, PT, R3, 0xfe, PT ;  /* 0x000000fe0300780c */ /* 0x000fda0003f06070 */
[----:B------:R-:W-:Y:S05]  /*0660*/  @!P0 BRA `(.L_x_10) ;  /* 0x0000000000808947 */ /* 0x000fea0003800000 */
[----:B------:R-:W-:-:S13]  /*0670*/  ISETP.GT.AND P0, PT, R9, 0xfe, PT ;  /* 0x000000fe0900780c */ /* 0x000fda0003f04270 */
[----:B------:R-:W-:Y:S05]  /*0680*/  @P0 BRA `(.L_x_11) ;  /* 0x00000000006c0947 */ /* 0x000fea0003800000 */
[----:B------:R-:W-:-:S13]  /*0690*/  ISETP.GE.AND P0, PT, R9, 0x1, PT ;  /* 0x000000010900780c */ /* 0x000fda0003f06270 */
[----:B------:R-:W-:Y:S05]  /*06a0*/  @P0 BRA `(.L_x_12) ;  /* 0x0000000000740947 */ /* 0x000fea0003800000 */
[----:B------:R-:W-:Y:S02]  /*06b0*/  ISETP.GE.AND P0, PT, R9, -0x18, PT ;  /* 0xffffffe80900780c */ /* 0x000fe40003f06270 */
[----:B------:R-:W-:-:S11]  /*06c0*/  LOP3.LUT R0, R0, 0x80000000, RZ, 0xc0, !PT ;  /* 0x8000000000007812 */ /* 0x000fd600078ec0ff */
[----:B------:R-:W-:Y:S05]  /*06d0*/  @!P0 BRA `(.L_x_12) ;  /* 0x0000000000688947 */ /* 0x000fea0003800000 */
[CCC-:B------:R-:W-:Y:S01]  /*06e0*/  FFMA.RZ R3, R10.reuse, R8.reuse, R7.reuse ;  /* 0x000000080a037223 */ /* 0x1c0fe2000000c007 */
[CCC-:B------:R-:W-:Y:S01]  /*06f0*/  FFMA.RM R6, R10.reuse, R8.reuse, R7.reuse ;  /* 0x000000080a067223 */ /* 0x1c0fe20000004007 */
[C---:B------:R-:W-:Y:S02]  /*0700*/  ISETP.NE.AND P2, PT, R9.reuse, RZ, PT ;  /* 0x000000ff0900720c */ /* 0x040fe40003f45270 */
[----:B------:R-:W-:Y:S02]  /*0710*/  ISETP.NE.AND P1, PT, R9, RZ, PT ;  /* 0x000000ff0900720c */ /* 0x000fe40003f25270 */
[----:B------:R-:W-:Y:S01]  /*0720*/  LOP3.LUT R5, R3, 0x7fffff, RZ, 0xc0, !PT ;  /* 0x007fffff03057812 */ /* 0x000fe200078ec0ff */
[----:B------:R-:W-:Y:S01]  /*0730*/  FFMA.RP R3, R10, R8, R7 ;  /* 0x000000080a037223 */ /* 0x000fe20000008007 */
[----:B------:R-:W-:Y:S02]  /*0740*/  VIADD R8, R9, 0x20 ;  /* 0x0000002009087836 */ /* 0x000fe40000000000 */
[----:B------:R-:W-:Y:S01]  /*0750*/  LOP3.LUT R5, R5, 0x800000, RZ, 0xfc, !PT ;  /* 0x0080000005057812 */ /* 0x000fe200078efcff */
[----:B------:R-:W-:Y:S01]  /*0760*/  IMAD.MOV R7, RZ, RZ, -R9 ;  /* 0x000000ffff077224 */ /* 0x000fe200078e0a09 */
[----:B------:R-:W-:-:S02]  /*0770*/  FSETP.NEU.FTZ.AND P0, PT, R3, R6, PT ;  /* 0x000000060300720b */ /* 0x000fc40003f1d000 */
[----:B------:R-:W-:Y:S02]  /*0780*/  SHF.L.U32 R8, R5, R8, RZ ;  /* 0x0000000805087219 */ /* 0x000fe400000006ff */
[----:B------:R-:W-:Y:S02]  /*0790*/  SEL R6, R7, RZ, P2 ;  /* 0x000000ff07067207 */ /* 0x000fe40001000000 */
[----:B------:R-:W-:Y:S02]  /*07a0*/  ISETP.NE.AND P1, PT, R8, RZ, P1 ;  /* 0x000000ff0800720c */ /* 0x000fe40000f25270 */
[----:B------:R-:W-:Y:S02]  /*07b0*/  SHF.R.U32.HI R6, RZ, R6, R5 ;  /* 0x00000006ff067219 */ /* 0x000fe40000011605 */
[----:B------:R-:W-:Y:S02]  /*07c0*/  PLOP3.LUT P0, PT, P0, P1, PT, 0xf8, 0x8f ;  /* 0x00000000008f781c */ /* 0x000fe40000703f70 */
[----:B------:R-:W-:-:S02]  /*07d0*/  SHF.R.U32.HI R8, RZ, 0x1, R6 ;  /* 0x00000001ff087819 */ /* 0x000fc40000011606 */
[----:B------:R-:W-:-:S04]  /*07e0*/  SEL R3, RZ, 0x1, !P0 ;  /* 0x00000001ff037807 */ /* 0x000fc80004000000 */
[----:B------:R-:W-:-:S04]  /*07f0*/  LOP3.LUT R3, R3, 0x1, R8, 0xf8, !PT ;  /* 0x0000000103037812 */ /* 0x000fc800078ef808 */
[----:B------:R-:W-:-:S05]  /*0800*/  LOP3.LUT R3, R3, R6, RZ, 0xc0, !PT ;  /* 0x0000000603037212 */ /* 0x000fca00078ec0ff */
[----:B------:R-:W-:-:S05]  /*0810*/  IMAD.IADD R3, R8, 0x1, R3 ;  /* 0x0000000108037824 */ /* 0x000fca00078e0203 */
[----:B------:R-:W-:Y:S01]  /*0820*/  LOP3.LUT R0, R3, R0, RZ, 0xfc, !PT ;  /* 0x0000000003007212 */ /* 0x000fe200078efcff */
[----:B------:R-:W-:Y:S06]  /*0830*/  BRA `(.L_x_12) ;  /* 0x0000000000107947 */ /* 0x000fec0003800000 */
.L_x_11:
[----:B------:R-:W-:-:S04]  /*0840*/  LOP3.LUT R0, R0, 0x80000000, RZ, 0xc0, !PT ;  /* 0x8000000000007812 */ /* 0x000fc800078ec0ff */
[----:B------:R-:W-:Y:S01]  /*0850*/  LOP3.LUT R0, R0, 0x7f800000, RZ, 0xfc, !PT ;  /* 0x7f80000000007812 */ /* 0x000fe200078efcff */
[----:B------:R-:W-:Y:S06]  /*0860*/  BRA `(.L_x_12) ;  /* 0x0000000000047947 */ /* 0x000fec0003800000 */
.L_x_10:
[----:B------:R-:W-:-:S07]  /*0870*/  IMAD R0, R6, 0x800000, R0 ;  /* 0x0080000006007824 */ /* 0x000fce00078e0200 */
.L_x_12:
[----:B------:R-:W-:Y:S05]  /*0880*/  BSYNC.RECONVERGENT B2 ;  /* 0x0000000000027941 */ /* 0x000fea0003800200 */
.L_x_9:
[----:B------:R-:W-:Y:S05]  /*0890*/  BRA `(.L_x_13) ;  /* 0x0000000000207947 */ /* 0x000fea0003800000 */
.L_x_8:
[----:B------:R-:W-:-:S04]  /*08a0*/  LOP3.LUT R0, R8, 0x80000000, R7, 0x48, !PT ;  /* 0x8000000008007812 */ /* 0x000fc800078e4807 */
[----:B------:R-:W-:Y:S01]  /*08b0*/  LOP3.LUT R0, R0, 0x7f800000, RZ, 0xfc, !PT ;  /* 0x7f80000000007812 */ /* 0x000fe200078efcff */
[----:B------:R-:W-:Y:S06]  /*08c0*/  BRA `(.L_x_13) ;  /* 0x0000000000147947 */ /* 0x000fec0003800000 */
.L_x_7:
[----:B------:R-:W-:Y:S01]  /*08d0*/  LOP3.LUT R0, R8, 0x80000000, R7, 0x48, !PT ;  /* 0x8000000008007812 */ /* 0x000fe200078e4807 */
[----:B------:R-:W-:Y:S06]  /*08e0*/  BRA `(.L_x_13) ;  /* 0x00000000000c7947 */ /* 0x000fec0003800000 */
.L_x_6:
[----:B------:R-:W0:Y:S01]  /*08f0*/  MUFU.RSQ R0, -QNAN ;  /* 0xffc0000000007908 */ /* 0x000e220000001400 */
[----:B------:R-:W-:Y:S05]  /*0900*/  BRA `(.L_x_13) ;  /* 0x0000000000047947 */ /* 0x000fea0003800000 */
.L_x_5:
[----:B------:R-:W-:-:S07]  /*0910*/  FADD.FTZ R0, R0, R3 ;  /* 0x0000000300007221 */ /* 0x000fce0000010000 */
.L_x_13:
[----:B------:R-:W-:Y:S05]  /*0920*/  BSYNC.RECONVERGENT B1 ;  /* 0x0000000000017941 */ /* 0x000fea0003800200 */
.L_x_3:
[----:B------:R-:W-:-:S04]  /*0930*/  IMAD.MOV.U32 R5, RZ, RZ, 0x0 ;  /* 0x00000000ff057424 */ /* 0x000fc800078e00ff */
[----:B0-----:R-:W-:Y:S05]  /*0940*/  RET.REL.NODEC R4 `(_Z25interpolate_linear_kernelPKfPfii) ;  /* 0xfffffff404ac7950 */ /* 0x001fea0003c3ffff */
.L_x_14:
        /* <DEDUP_REMOVED lines=11> */
.L_x_15:


//--------------------- .nv.shared.reserved.0     --------------------------
	.section	.nv.shared.reserved.0,"aw",@nobits
	.weak		__nv_reservedSMEM_offset_0_alias
	.size		__nv_reservedSMEM_offset_0_alias, 0, 64
	.other		__nv_reservedSMEM_offset_0_alias,@"STO_CUDA_RESERVED_SHARED STV_DEFAULT"
__nv_reservedSMEM_offset_0_alias:
	.zero		0
	.zero		64


//--------------------- .nv.constant0._Z25zero_crossing_rate_kernelPKfPfi --------------------------
	.section	.nv.constant0._Z25zero_crossing_rate_kernelPKfPfi,"a",@progbits
	.sectionflags	@""
	.align	4
.nv.constant0._Z25zero_crossing_rate_kernelPKfPfi:
	.zero		916


//--------------------- .nv.constant0._Z25interpolate_linear_kernelPKfPfii --------------------------
	.section	.nv.constant0._Z25interpolate_linear_kernelPKfPfii,"a",@progbits
	.sectionflags	@""
	.align	4
.nv.constant0._Z25interpolate_linear_kernelPKfPfii:
	.zero		920


//--------------------- SYMBOLS --------------------------

	.type		.nv.reservedSmem.offset0,@object
	.size		.nv.reservedSmem.offset0,0x4
